//
// Generated by NVIDIA NVVM Compiler
//
// Compiler Build ID: CL-36424714
// Cuda compilation tools, release 13.0, V13.0.88
// Based on NVVM 20.0.0
//

.version 9.0
.target sm_100
.address_size 64

	// .globl	_Z15MatrixMulKernelPiS_S_i

.visible .entry _Z15MatrixMulKernelPiS_S_i(
	.param .u64 .ptr .align 1 _Z15MatrixMulKernelPiS_S_i_param_0,
	.param .u64 .ptr .align 1 _Z15MatrixMulKernelPiS_S_i_param_1,
	.param .u64 .ptr .align 1 _Z15MatrixMulKernelPiS_S_i_param_2,
	.param .u32 _Z15MatrixMulKernelPiS_S_i_param_3
)
{
	.reg .pred 	%p<10>;
	.reg .b32 	%r<85>;
	.reg .b32 	%f<53>;
	.reg .b64 	%rd<67>;

	ld.param.u64 	%rd14, [_Z15MatrixMulKernelPiS_S_i_param_0];
	ld.param.u64 	%rd15, [_Z15MatrixMulKernelPiS_S_i_param_1];
	ld.param.u32 	%r17, [_Z15MatrixMulKernelPiS_S_i_param_3];
	cvta.to.global.u64 	%rd1, %rd15;
	cvta.to.global.u64 	%rd2, %rd14;
	mov.u32 	%r18, %ctaid.y;
	shl.b32 	%r19, %r18, 1;
	mov.u32 	%r20, %tid.y;
	add.s32 	%r1, %r19, %r20;
	mov.u32 	%r21, %ctaid.x;
	shl.b32 	%r22, %r21, 1;
	mov.u32 	%r23, %tid.x;
	add.s32 	%r2, %r22, %r23;
	setp.lt.s32 	%p1, %r17, 1;
	mov.f32 	%f52, 0f00000000;
	@%p1 bra 	$L__BB0_12;
	mul.lo.s32 	%r3, %r17, %r1;
	and.b32  	%r4, %r17, 7;
	setp.lt.u32 	%p2, %r17, 8;
	mov.f32 	%f52, 0f00000000;
	mov.b32 	%r83, 0;
	@%p2 bra 	$L__BB0_4;
	and.b32  	%r83, %r17, 2147483640;
	neg.s32 	%r81, %r83;
	mul.wide.u32 	%rd16, %r17, 4;
	add.s64 	%rd3, %rd1, %rd16;
	mul.wide.u32 	%rd17, %r17, 8;
	add.s64 	%rd4, %rd1, %rd17;
	mul.wide.u32 	%rd18, %r17, 12;
	add.s64 	%rd5, %rd1, %rd18;
	mul.wide.u32 	%rd19, %r17, 16;
	add.s64 	%rd6, %rd1, %rd19;
	mul.wide.u32 	%rd20, %r17, 20;
	add.s64 	%rd7, %rd1, %rd20;
	mul.wide.u32 	%rd21, %r17, 24;
	add.s64 	%rd8, %rd1, %rd21;
	mul.wide.u32 	%rd22, %r17, 28;
	add.s64 	%rd9, %rd1, %rd22;
	mul.wide.u32 	%rd23, %r3, 4;
	add.s64 	%rd24, %rd23, %rd2;
	add.s64 	%rd66, %rd24, 16;
	mov.f32 	%f52, 0f00000000;
	mov.u32 	%r80, %r2;
$L__BB0_3:
	.pragma "nounroll";
	mul.wide.s32 	%rd25, %r80, 4;
	add.s64 	%rd26, %rd3, %rd25;
	add.s64 	%rd27, %rd4, %rd25;
	add.s64 	%rd28, %rd5, %rd25;
	add.s64 	%rd29, %rd6, %rd25;
	add.s64 	%rd30, %rd7, %rd25;
	add.s64 	%rd31, %rd8, %rd25;
	add.s64 	%rd32, %rd9, %rd25;
	add.s64 	%rd33, %rd1, %rd25;
	ld.global.u32 	%r25, [%rd66+-16];
	ld.global.u32 	%r26, [%rd33];
	mul.lo.s32 	%r27, %r26, %r25;
	cvt.rn.f32.s32 	%f17, %r27;
	add.f32 	%f18, %f52, %f17;
	ld.global.u32 	%r28, [%rd66+-12];
	ld.global.u32 	%r29, [%rd26];
	mul.lo.s32 	%r30, %r29, %r28;
	cvt.rn.f32.s32 	%f19, %r30;
	add.f32 	%f20, %f18, %f19;
	ld.global.u32 	%r31, [%rd66+-8];
	ld.global.u32 	%r32, [%rd27];
	mul.lo.s32 	%r33, %r32, %r31;
	cvt.rn.f32.s32 	%f21, %r33;
	add.f32 	%f22, %f20, %f21;
	ld.global.u32 	%r34, [%rd66+-4];
	ld.global.u32 	%r35, [%rd28];
	mul.lo.s32 	%r36, %r35, %r34;
	cvt.rn.f32.s32 	%f23, %r36;
	add.f32 	%f24, %f22, %f23;
	ld.global.u32 	%r37, [%rd66];
	ld.global.u32 	%r38, [%rd29];
	mul.lo.s32 	%r39, %r38, %r37;
	cvt.rn.f32.s32 	%f25, %r39;
	add.f32 	%f26, %f24, %f25;
	ld.global.u32 	%r40, [%rd66+4];
	ld.global.u32 	%r41, [%rd30];
	mul.lo.s32 	%r42, %r41, %r40;
	cvt.rn.f32.s32 	%f27, %r42;
	add.f32 	%f28, %f26, %f27;
	ld.global.u32 	%r43, [%rd66+8];
	ld.global.u32 	%r44, [%rd31];
	mul.lo.s32 	%r45, %r44, %r43;
	cvt.rn.f32.s32 	%f29, %r45;
	add.f32 	%f30, %f28, %f29;
	ld.global.u32 	%r46, [%rd66+12];
	ld.global.u32 	%r47, [%rd32];
	mul.lo.s32 	%r48, %r47, %r46;
	cvt.rn.f32.s32 	%f31, %r48;
	add.f32 	%f52, %f30, %f31;
	add.s32 	%r81, %r81, 8;
	shl.b32 	%r49, %r17, 3;
	add.s32 	%r80, %r80, %r49;
	add.s64 	%rd66, %rd66, 32;
	setp.ne.s32 	%p3, %r81, 0;
	@%p3 bra 	$L__BB0_3;
$L__BB0_4:
	setp.eq.s32 	%p4, %r4, 0;
	@%p4 bra 	$L__BB0_12;
	and.b32  	%r12, %r17, 3;
	setp.lt.u32 	%p5, %r4, 4;
	@%p5 bra 	$L__BB0_7;
	add.s32 	%r50, %r83, %r3;
	mul.wide.u32 	%rd34, %r50, 4;
	add.s64 	%rd35, %rd2, %rd34;
	ld.global.u32 	%r51, [%rd35];
	mad.lo.s32 	%r52, %r83, %r17, %r2;
	mul.wide.s32 	%rd36, %r52, 4;
	add.s64 	%rd37, %rd1, %rd36;
	ld.global.u32 	%r53, [%rd37];
	mul.lo.s32 	%r54, %r53, %r51;
	cvt.rn.f32.s32 	%f33, %r54;
	add.f32 	%f34, %f52, %f33;
	cvt.u64.u32 	%rd38, %r3;
	cvt.u64.u32 	%rd39, %r83;
	add.s64 	%rd40, %rd39, %rd38;
	shl.b64 	%rd41, %rd40, 2;
	add.s64 	%rd42, %rd2, %rd41;
	ld.global.u32 	%r55, [%rd42+4];
	mul.wide.u32 	%rd43, %r17, 4;
	add.s64 	%rd44, %rd37, %rd43;
	ld.global.u32 	%r56, [%rd44];
	mul.lo.s32 	%r57, %r56, %r55;
	cvt.rn.f32.s32 	%f35, %r57;
	add.f32 	%f36, %f34, %f35;
	ld.global.u32 	%r58, [%rd42+8];
	add.s64 	%rd45, %rd44, %rd43;
	ld.global.u32 	%r59, [%rd45];
	mul.lo.s32 	%r60, %r59, %r58;
	cvt.rn.f32.s32 	%f37, %r60;
	add.f32 	%f38, %f36, %f37;
	ld.global.u32 	%r61, [%rd42+12];
	add.s64 	%rd46, %rd45, %rd43;
	ld.global.u32 	%r62, [%rd46];
	mul.lo.s32 	%r63, %r62, %r61;
	cvt.rn.f32.s32 	%f39, %r63;
	add.f32 	%f52, %f38, %f39;
	add.s32 	%r83, %r83, 4;
$L__BB0_7:
	setp.eq.s32 	%p6, %r12, 0;
	@%p6 bra 	$L__BB0_12;
	setp.eq.s32 	%p7, %r12, 1;
	@%p7 bra 	$L__BB0_10;
	add.s32 	%r64, %r83, %r3;
	mul.wide.u32 	%rd47, %r64, 4;
	add.s64 	%rd48, %rd2, %rd47;
	ld.global.u32 	%r65, [%rd48];
	mad.lo.s32 	%r66, %r83, %r17, %r2;
	mul.wide.s32 	%rd49, %r66, 4;
	add.s64 	%rd50, %rd1, %rd49;
	ld.global.u32 	%r67, [%rd50];
	mul.lo.s32 	%r68, %r67, %r65;
	cvt.rn.f32.s32 	%f41, %r68;
	add.f32 	%f42, %f52, %f41;
	cvt.u64.u32 	%rd51, %r3;
	cvt.u64.u32 	%rd52, %r83;
	add.s64 	%rd53, %rd52, %rd51;
	shl.b64 	%rd54, %rd53, 2;
	add.s64 	%rd55, %rd2, %rd54;
	ld.global.u32 	%r69, [%rd55+4];
	mul.wide.u32 	%rd56, %r17, 4;
	add.s64 	%rd57, %rd50, %rd56;
	ld.global.u32 	%r70, [%rd57];
	mul.lo.s32 	%r71, %r70, %r69;
	cvt.rn.f32.s32 	%f43, %r71;
	add.f32 	%f52, %f42, %f43;
	add.s32 	%r83, %r83, 2;
$L__BB0_10:
	and.b32  	%r72, %r17, 1;
	setp.eq.b32 	%p8, %r72, 1;
	not.pred 	%p9, %p8;
	@%p9 bra 	$L__BB0_12;
	add.s32 	%r73, %r83, %r3;
	mul.wide.u32 	%rd58, %r73, 4;
	add.s64 	%rd59, %rd2, %rd58;
	ld.global.u32 	%r74, [%rd59];
	mad.lo.s32 	%r75, %r83, %r17, %r2;
	mul.wide.s32 	%rd60, %r75, 4;
	add.s64 	%rd61, %rd1, %rd60;
	ld.global.u32 	%r76, [%rd61];
	mul.lo.s32 	%r77, %r76, %r74;
	cvt.rn.f32.s32 	%f44, %r77;
	add.f32 	%f52, %f52, %f44;
$L__BB0_12:
	ld.param.u64 	%rd65, [_Z15MatrixMulKernelPiS_S_i_param_2];
	cvta.to.global.u64 	%rd62, %rd65;
	cvt.rzi.s32.f32 	%r78, %f52;
	mad.lo.s32 	%r79, %r17, %r1, %r2;
	mul.wide.s32 	%rd63, %r79, 4;
	add.s64 	%rd64, %rd62, %rd63;
	st.global.u32 	[%rd64], %r78;
	ret;

}


// ===== COMPILED SASS (sm_100) =====

	.target	sm_100

	.elftype	@"ET_EXEC"


//--------------------- .note.nv.tkinfo           --------------------------
	.section	.note.nv.tkinfo,"",@"SHT_NOTE"
	.sectionflags	@"SHF_NOTE_NV_TKINFO"
	.tkinfo
        /*0018*/ 	.word	0x00000002
        /*0030*/ 	.string	""
        /*0030*/ 	.string	"ptxas"
        /*0030*/ 	.string	"Cuda compilation tools, release 13.0, V13.0.88"
        /*0030*/ 	.string	"Build cuda_13.0.r13.0/compiler.36424714_0"
        /*0030*/ 	.string	"-arch sm_100 -m 64 "



//--------------------- .note.nv.cuinfo           --------------------------
	.section	.note.nv.cuinfo,"",@"SHT_NOTE"
	.sectionflags	@"SHF_NOTE_NV_CUINFO"
        /*0018*/ 	.short	0x0002
        /*001a*/ 	.short	0x0064
        /*001c*/ 	.short	0x0082
	.zero		2


//--------------------- .nv.info                  --------------------------
	.section	.nv.info,"",@"SHT_CUDA_INFO"
	.align	4


	//----- nvinfo : EIATTR_REGCOUNT
	.align		4
        /*0000*/ 	.byte	0x04, 0x2f
        /*0002*/ 	.short	(.L_1 - .L_0)
	.align		4
.L_0:
        /*0004*/ 	.word	index@(_Z15MatrixMulKernelPiS_S_i)
        /*0008*/ 	.word	0x00000020


	//----- nvinfo : EIATTR_FRAME_SIZE
	.align		4
.L_1:
        /*000c*/ 	.byte	0x04, 0x11
        /*000e*/ 	.short	(.L_3 - .L_2)
	.align		4
.L_2:
        /*0010*/ 	.word	index@(_Z15MatrixMulKernelPiS_S_i)
        /*0014*/ 	.word	0x00000000


	//----- nvinfo : EIATTR_MIN_STACK_SIZE
	.align		4
.L_3:
        /*0018*/ 	.byte	0x04, 0x12
        /*001a*/ 	.short	(.L_5 - .L_4)
	.align		4
.L_4:
        /*001c*/ 	.word	index@(_Z15MatrixMulKernelPiS_S_i)
        /*0020*/ 	.word	0x00000000
.L_5:


//--------------------- .nv.compat                --------------------------
	.section	.nv.compat,"",@"SHT_CUDA_COMPAT_INFO"
	.align	4
        /*0000*/ 	.byte	0x02, 0x09, 0x00, 0x00, 0x02, 0x02, 0x01, 0x00, 0x02, 0x05, 0x05, 0x00, 0x03, 0x07, 0x01, 0x01
        /*0010*/ 	.byte	0x02, 0x03, 0x00, 0x00, 0x02, 0x06, 0x01, 0x00, 0x04, 0x0b, 0x08, 0x00, 0x09, 0x00, 0x00, 0x00
        /*0020*/ 	.byte	0x00, 0x00, 0x00, 0x00


//--------------------- .nv.info._Z15MatrixMulKernelPiS_S_i --------------------------
	.section	.nv.info._Z15MatrixMulKernelPiS_S_i,"",@"SHT_CUDA_INFO"
	.sectionflags	@""
	.align	4


	//----- nvinfo : EIATTR_CUDA_API_VERSION
	.align		4
        /*0000*/ 	.byte	0x04, 0x37
        /*0002*/ 	.short	(.L_7 - .L_6)
.L_6:
        /*0004*/ 	.word	0x00000082


	//----- nvinfo : EIATTR_KPARAM_INFO
	.align		4
.L_7:
        /*0008*/ 	.byte	0x04, 0x17
        /*000a*/ 	.short	(.L_9 - .L_8)
.L_8:
        /*000c*/ 	.word	0x00000000
        /*0010*/ 	.short	0x0003
        /*0012*/ 	.short	0x0018
        /*0014*/ 	.byte	0x00, 0xf0, 0x11, 0x00


	//----- nvinfo : EIATTR_KPARAM_INFO
	.align		4
.L_9:
        /*0018*/ 	.byte	0x04, 0x17
        /*001a*/ 	.short	(.L_11 - .L_10)
.L_10:
        /*001c*/ 	.word	0x00000000
        /*0020*/ 	.short	0x0002
        /*0022*/ 	.short	0x0010
        /*0024*/ 	.byte	0x00, 0xf5, 0x21, 0x00


	//----- nvinfo : EIATTR_KPARAM_INFO
	.align		4
.L_11:
        /*0028*/ 	.byte	0x04, 0x17
        /*002a*/ 	.short	(.L_13 - .L_12)
.L_12:
        /*002c*/ 	.word	0x00000000
        /*0030*/ 	.short	0x0001
        /*0032*/ 	.short	0x0008
        /*0034*/ 	.byte	0x00, 0xf5, 0x21, 0x00


	//----- nvinfo : EIATTR_KPARAM_INFO
	.align		4
.L_13:
        /*0038*/ 	.byte	0x04, 0x17
        /*003a*/ 	.short	(.L_15 - .L_14)
.L_14:
        /*003c*/ 	.word	0x00000000
        /*0040*/ 	.short	0x0000
        /*0042*/ 	.short	0x0000
        /*0044*/ 	.byte	0x00, 0xf5, 0x21, 0x00


	//----- nvinfo : EIATTR_SPARSE_MMA_MASK
	.align		4
.L_15:
        /*0048*/ 	.byte	0x03, 0x50
        /*004a*/ 	.short	0x0000


	//----- nvinfo : EIATTR_MAXREG_COUNT
	.align		4
        /*004c*/ 	.byte	0x03, 0x1b
        /*004e*/ 	.short	0x00ff


	//----- nvinfo : EIATTR_MERCURY_ISA_VERSION
	.align		4
        /*0050*/ 	.byte	0x03, 0x5f
        /*0052*/ 	.short	0x0101


	//----- nvinfo : EIATTR_VRC_CTA_INIT_COUNT
	.align		4
        /*0054*/ 	.byte	0x02, 0x4a
	.zero		1
	.zero		1


	//----- nvinfo : EIATTR_EXIT_INSTR_OFFSETS
	.align		4
        /*0058*/ 	.byte	0x04, 0x1c
        /*005a*/ 	.short	(.L_17 - .L_16)


	//   ....[0]....
.L_16:
        /*005c*/ 	.word	0x00000c40


	//----- nvinfo : EIATTR_CBANK_PARAM_SIZE
	.align		4
.L_17:
        /*0060*/ 	.byte	0x03, 0x19
        /*0062*/ 	.short	0x001c


	//----- nvinfo : EIATTR_PARAM_CBANK
	.align		4
        /*0064*/ 	.byte	0x04, 0x0a
        /*0066*/ 	.short	(.L_19 - .L_18)
	.align		4
.L_18:
        /*0068*/ 	.word	index@(.nv.constant0._Z15MatrixMulKernelPiS_S_i)
        /*006c*/ 	.short	0x0380
        /*006e*/ 	.short	0x001c


	//----- nvinfo : EIATTR_SW_WAR
	.align		4
.L_19:
        /*0070*/ 	.byte	0x04, 0x36
        /*0072*/ 	.short	(.L_21 - .L_20)
.L_20:
        /*0074*/ 	.word	0x00000008
.L_21:


//--------------------- .nv.callgraph             --------------------------
	.section	.nv.callgraph,"",@"SHT_CUDA_CALLGRAPH"
	.align	4
	.sectionentsize	8
	.align		4
        /*0000*/ 	.word	0x00000000
	.align		4
        /*0004*/ 	.word	0xffffffff
	.align		4
        /*0008*/ 	.word	0x00000000
	.align		4
        /*000c*/ 	.word	0xfffffffe
	.align		4
        /*0010*/ 	.word	0x00000000
	.align		4
        /*0014*/ 	.word	0xfffffffd
	.align		4
        /*0018*/ 	.word	0x00000000
	.align		4
        /*001c*/ 	.word	0xfffffffc


//--------------------- .text._Z15MatrixMulKernelPiS_S_i --------------------------
	.section	.text._Z15MatrixMulKernelPiS_S_i,"ax",@progbits
	.align	128
        .global         _Z15MatrixMulKernelPiS_S_i
        .type           _Z15MatrixMulKernelPiS_S_i,@function
        .size           _Z15MatrixMulKernelPiS_S_i,(.L_x_6 - _Z15MatrixMulKernelPiS_S_i)
        .other          _Z15MatrixMulKernelPiS_S_i,@"STO_CUDA_ENTRY STV_DEFAULT"
_Z15MatrixMulKernelPiS_S_i:
.text._Z15MatrixMulKernelPiS_S_i:
[----:B------:R-:W-:Y:S01]  /*0000*/  LDC R1, c[0x0][0x37c] ;  /* 0x0000df00ff017b82 */ /* 0x000fe20000000800 */
[----:B------:R-:W0:Y:S01]  /*0010*/  S2R R0, SR_CTAID.Y ;  /* 0x0000000000007919 */ /* 0x000e220000002600 */
[----:B------:R-:W1:Y:S01]  /*0020*/  LDCU UR10, c[0x0][0x398] ;  /* 0x00007300ff0a77ac */ /* 0x000e620008000800 */
[----:B------:R-:W-:Y:S01]  /*0030*/  HFMA2 R12, -RZ, RZ, 0, 0 ;  /* 0x00000000ff0c7431 */ /* 0x000fe200000001ff */
[----:B------:R-:W0:Y:S01]  /*0040*/  S2R R3, SR_TID.Y ;  /* 0x0000000000037919 */ /* 0x000e220000002200 */
[----:B------:R-:W2:Y:S01]  /*0050*/  LDCU.64 UR8, c[0x0][0x358] ;  /* 0x00006b00ff0877ac */ /* 0x000ea20008000a00 */
[----:B------:R-:W3:Y:S01]  /*0060*/  S2R R13, SR_CTAID.X ;  /* 0x00000000000d7919 */ /* 0x000ee20000002500 */
[----:B------:R-:W3:Y:S01]  /*0070*/  S2R R2, SR_TID.X ;  /* 0x0000000000027919 */ /* 0x000ee20000002100 */
[----:B-1----:R-:W-:Y:S01]  /*0080*/  UISETP.GE.AND UP0, UPT, UR10, 0x1, UPT ;  /* 0x000000010a00788c */ /* 0x002fe2000bf06270 */
[----:B0-----:R-:W-:Y:S02]  /*0090*/  LEA R0, R0, R3, 0x1 ;  /* 0x0000000300007211 */ /* 0x001fe400078e08ff */
[----:B---3--:R-:W-:-:S06]  /*00a0*/  LEA R13, R13, R2, 0x1 ;  /* 0x000000020d0d7211 */ /* 0x008fcc00078e08ff */
[----:B--2---:R-:W-:Y:S05]  /*00b0*/  BRA.U !UP0, `(.L_x_0) ;  /* 0x0000000908cc7547 */ /* 0x004fea000b800000 */
[----:B------:R-:W-:Y:S02]  /*00c0*/  UISETP.GE.U32.AND UP1, UPT, UR10, 0x8, UPT ;  /* 0x000000080a00788c */ /* 0x000fe4000bf26070 */
[----:B------:R-:W-:Y:S01]  /*00d0*/  IMAD R5, R0, UR10, RZ ;  /* 0x0000000a00057c24 */ /* 0x000fe2000f8e02ff */
[----:B------:R-:W-:Y:S01]  /*00e0*/  ULOP3.LUT UR11, UR10, 0x7, URZ, 0xc0, !UPT ;  /* 0x000000070a0b7892 */ /* 0x000fe2000f8ec0ff */
[----:B------:R-:W-:Y:S01]  /*00f0*/  MOV R12, RZ ;  /* 0x000000ff000c7202 */ /* 0x000fe20000000f00 */
[----:B------:R-:W-:Y:S02]  /*0100*/  UMOV UR4, URZ ;  /* 0x000000ff00047c82 */ /* 0x000fe40008000000 */
[----:B------:R-:W-:Y:S02]  /*0110*/  UISETP.NE.AND UP0, UPT, UR11, URZ, UPT ;  /* 0x000000ff0b00728c */ /* 0x000fe4000bf05270 */
[----:B------:R-:W-:Y:S09]  /*0120*/  BRA.U !UP1, `(.L_x_1) ;  /* 0x0000000509507547 */ /* 0x000ff2000b800000 */
[----:B------:R-:W0:Y:S01]  /*0130*/  LDCU.128 UR12, c[0x0][0x380] ;  /* 0x00007000ff0c77ac */ /* 0x000e220008000c00 */
[----:B------:R-:W-:Y:S02]  /*0140*/  MOV R12, RZ ;  /* 0x000000ff000c7202 */ /* 0x000fe40000000f00 */
[----:B------:R-:W-:Y:S01]  /*0150*/  MOV R14, R13 ;  /* 0x0000000d000e7202 */ /* 0x000fe20000000f00 */
[----:B------:R-:W-:-:S04]  /*0160*/  ULOP3.LUT UR4, UR10, 0x7ffffff8, URZ, 0xc0, !UPT ;  /* 0x7ffffff80a047892 */ /* 0x000fc8000f8ec0ff */
[----:B------:R-:W-:Y:S01]  /*0170*/  UIADD3 UR5, UPT, UPT, -UR4, URZ, URZ ;  /* 0x000000ff04057290 */ /* 0x000fe2000fffe1ff */
[----:B0-----:R-:W-:Y:S01]  /*0180*/  MOV R2, UR12 ;  /* 0x0000000c00027c02 */ /* 0x001fe20008000f00 */
[----:B------:R-:W-:Y:S01]  /*0190*/  UIMAD.WIDE.U32 UR6, UR10, 0x1c, UR14 ;  /* 0x0000001c0a0678a5 */ /* 0x000fe2000f8e000e */
[----:B------:R-:W-:-:S03]  /*01a0*/  MOV R3, UR13 ;  /* 0x0000000d00037c02 */ /* 0x000fc60008000f00 */
[----:B------:R-:W-:-:S03]  /*01b0*/  IMAD.WIDE.U32 R2, R5, 0x4, R2 ;  /* 0x0000000405027825 */ /* 0x000fc600078e0002 */
[----:B------:R-:W-:-:S04]  /*01c0*/  IADD3 R6, P0, PT, R2, 0x10, RZ ;  /* 0x0000001002067810 */ /* 0x000fc80007f1e0ff */
[----:B------:R-:W-:-:S09]  /*01d0*/  IADD3.X R7, PT, PT, RZ, R3, RZ, P0, !PT ;  /* 0x00000003ff077210 */ /* 0x000fd200007fe4ff */
.L_x_2:
[----:B------:R-:W-:Y:S01]  /*01e0*/  UIMAD.WIDE.U32 UR12, UR10, 0x4, UR14 ;  /* 0x000000040a0c78a5 */ /* 0x000fe2000f8e000e */
[----:B------:R-:W-:Y:S01]  /*01f0*/  HFMA2 R23, -RZ, RZ, 0, 2.384185791015625e-07 ;  /* 0x00000004ff177431 */ /* 0x000fe200000001ff */
[----:B------:R-:W-:-:S04]  /*0200*/  UIMAD.WIDE.U32 UR16, UR10, 0x8, UR14 ;  /* 0x000000080a1078a5 */ /* 0x000fc8000f8e000e */
[----:B------:R-:W-:Y:S02]  /*0210*/  MOV R2, UR12 ;  /* 0x0000000c00027c02 */ /* 0x000fe40008000f00 */
[----:B------:R-:W-:Y:S01]  /*0220*/  MOV R3, UR13 ;  /* 0x0000000d00037c02 */ /* 0x000fe20008000f00 */
[----:B------:R-:W-:Y:S01]  /*0230*/  UIMAD.WIDE.U32 UR12, UR10, 0xc, UR14 ;  /* 0x0000000c0a0c78a5 */ /* 0x000fe2000f8e000e */
[----:B------:R-:W-:Y:S01]  /*0240*/  MOV R4, UR16 ;  /* 0x0000001000047c02 */ /* 0x000fe20008000f00 */
[----:B------:R-:W-:Y:S01]  /*0250*/  IMAD.WIDE R22, R14, R23, UR14 ;  /* 0x0000000e0e167e25 */ /* 0x000fe2000f8e0217 */
[----:B------:R-:W-:-:S03]  /*0260*/  MOV R5, UR17 ;  /* 0x0000001100057c02 */ /* 0x000fc60008000f00 */
[C---:B------:R-:W-:Y:S02]  /*0270*/  IMAD.WIDE R2, R14.reuse, 0x4, R2 ;  /* 0x000000040e027825 */ /* 0x040fe400078e0202 */
[----:B------:R-:W2:Y:S01]  /*0280*/  LDG.E R22, desc[UR8][R22.64] ;  /* 0x0000000816167981 */ /* 0x000ea2000c1e1900 */
[----:B------:R-:W-:Y:S01]  /*0290*/  MOV R8, UR12 ;  /* 0x0000000c00087c02 */ /* 0x000fe20008000f00 */
[----:B------:R-:W-:Y:S01]  /*02a0*/  IMAD.WIDE R4, R14, 0x4, R4 ;  /* 0x000000040e047825 */ /* 0x000fe200078e0204 */
[----:B------:R-:W-:Y:S01]  /*02b0*/  MOV R9, UR13 ;  /* 0x0000000d00097c02 */ /* 0x000fe20008000f00 */
[----:B------:R0:W3:Y:S01]  /*02c0*/  LDG.E R15, desc[UR8][R2.64] ;  /* 0x00000008020f7981 */ /* 0x0000e2000c1e1900 */
[----:B------:R-:W-:Y:S01]  /*02d0*/  UIMAD.WIDE.U32 UR12, UR10, 0x10, UR14 ;  /* 0x000000100a0c78a5 */ /* 0x000fe2000f8e000e */
[----:B------:R-:W-:Y:S01]  /*02e0*/  HFMA2 R25, -RZ, RZ, 0, 2.384185791015625e-07 ;  /* 0x00000004ff197431 */ /* 0x000fe200000001ff */
[----:B------:R-:W-:Y:S01]  /*02f0*/  UIMAD.WIDE.U32 UR16, UR10, 0x14, UR14 ;  /* 0x000000140a1078a5 */ /* 0x000fe2000f8e000e */
[----:B------:R1:W4:Y:S01]  /*0300*/  LDG.E R18, desc[UR8][R4.64] ;  /* 0x0000000804127981 */ /* 0x000322000c1e1900 */
[----:B0-----:R-:W-:-:S02]  /*0310*/  MOV R2, R6 ;  /* 0x0000000600027202 */ /* 0x001fc40000000f00 */
[----:B------:R-:W-:Y:S01]  /*0320*/  MOV R3, R7 ;  /* 0x0000000700037202 */ /* 0x000fe20000000f00 */
[----:B------:R-:W-:-:S04]  /*0330*/  HFMA2 R7, -RZ, RZ, 0, 2.384185791015625e-07 ;  /* 0x00000004ff077431 */ /* 0x000fc800000001ff */
[----:B------:R-:W2:Y:S01]  /*0340*/  LDG.E R21, desc[UR8][R2.64+-0x10] ;  /* 0xfffff00802157981 */ /* 0x000ea2000c1e1900 */
[----:B------:R-:W-:-:S03]  /*0350*/  IMAD.WIDE R8, R14, 0x4, R8 ;  /* 0x000000040e087825 */ /* 0x000fc600078e0208 */
[----:B------:R-:W3:Y:S01]  /*0360*/  LDG.E R20, desc[UR8][R2.64+-0xc] ;  /* 0xfffff40802147981 */ /* 0x000ee2000c1e1900 */
[----:B------:R-:W-:Y:S01]  /*0370*/  MOV R11, 0x4 ;  /* 0x00000004000b7802 */ /* 0x000fe20000000f00 */
[C---:B------:R-:W-:Y:S02]  /*0380*/  IMAD.WIDE R6, R14.reuse, R7, UR12 ;  /* 0x0000000c0e067e25 */ /* 0x040fe4000f8e0207 */
[----:B------:R-:W4:Y:S01]  /*0390*/  LDG.E R19, desc[UR8][R2.64+-0x8] ;  /* 0xfffff80802137981 */ /* 0x000f22000c1e1900 */
[----:B------:R-:W-:Y:S01]  /*03a0*/  UIMAD.WIDE.U32 UR12, UR10, 0x18, UR14 ;  /* 0x000000180a0c78a5 */ /* 0x000fe2000f8e000e */
[C---:B-1----:R-:W-:Y:S02]  /*03b0*/  IMAD.WIDE R4, R14.reuse, R11, UR16 ;  /* 0x000000100e047e25 */ /* 0x042fe4000f8e020b */
[----:B------:R0:W5:Y:S04]  /*03c0*/  LDG.E R16, desc[UR8][R8.64] ;  /* 0x0000000808107981 */ /* 0x000168000c1e1900 */
[----:B------:R-:W5:Y:S04]  /*03d0*/  LDG.E R17, desc[UR8][R2.64+-0x4] ;  /* 0xfffffc0802117981 */ /* 0x000f68000c1e1900 */
[----:B------:R-:W5:Y:S01]  /*03e0*/  LDG.E R6, desc[UR8][R6.64] ;  /* 0x0000000806067981 */ /* 0x000f62000c1e1900 */
[----:B0-----:R-:W-:-:S03]  /*03f0*/  IMAD.WIDE R8, R14, R25, UR12 ;  /* 0x0000000c0e087e25 */ /* 0x001fc6000f8e0219 */
[----:B------:R-:W5:Y:S01]  /*0400*/  LDG.E R23, desc[UR8][R2.64] ;  /* 0x0000000802177981 */ /* 0x000f62000c1e1900 */
[----:B------:R-:W-:-:S03]  /*0410*/  IMAD.WIDE R10, R14, R11, UR6 ;  /* 0x000000060e0a7e25 */ /* 0x000fc6000f8e020b */
[----:B------:R-:W5:Y:S04]  /*0420*/  LDG.E R4, desc[UR8][R4.64] ;  /* 0x0000000804047981 */ /* 0x000f68000c1e1900 */
[----:B------:R-:W5:Y:S04]  /*0430*/  LDG.E R25, desc[UR8][R2.64+0x4] ;  /* 0x0000040802197981 */ /* 0x000f68000c1e1900 */
[----:B------:R0:W5:Y:S04]  /*0440*/  LDG.E R8, desc[UR8][R8.64] ;  /* 0x0000000808087981 */ /* 0x000168000c1e1900 */
[----:B------:R-:W5:Y:S04]  /*0450*/  LDG.E R27, desc[UR8][R2.64+0x8] ;  /* 0x00000808021b7981 */ /* 0x000f68000c1e1900 */
[----:B------:R-:W5:Y:S04]  /*0460*/  LDG.E R10, desc[UR8][R10.64] ;  /* 0x000000080a0a7981 */ /* 0x000f68000c1e1900 */
[----:B------:R-:W5:Y:S01]  /*0470*/  LDG.E R29, desc[UR8][R2.64+0xc] ;  /* 0x00000c08021d7981 */ /* 0x000f62000c1e1900 */
[----:B------:R-:W-:-:S04]  /*0480*/  UIADD3 UR5, UPT, UPT, UR5, 0x8, URZ ;  /* 0x0000000805057890 */ /* 0x000fc8000fffe0ff */
[----:B------:R-:W-:Y:S01]  /*0490*/  UISETP.NE.AND UP1, UPT, UR5, URZ, UPT ;  /* 0x000000ff0500728c */ /* 0x000fe2000bf25270 */
[----:B0-----:R-:W-:-:S04]  /*04a0*/  MOV R9, UR10 ;  /* 0x0000000a00097c02 */ /* 0x001fc80008000f00 */
[----:B------:R-:W-:Y:S01]  /*04b0*/  LEA R14, R9, R14, 0x3 ;  /* 0x0000000e090e7211 */ /* 0x000fe200078e18ff */
[----:B--2---:R-:W-:Y:S02]  /*04c0*/  IMAD R21, R21, R22, RZ ;  /* 0x0000001615157224 */ /* 0x004fe400078e02ff */
[----:B---3--:R-:W-:-:S03]  /*04d0*/  IMAD R15, R20, R15, RZ ;  /* 0x0000000f140f7224 */ /* 0x008fc600078e02ff */
[----:B------:R-:W-:Y:S01]  /*04e0*/  I2FP.F32.S32 R21, R21 ;  /* 0x0000001500157245 */ /* 0x000fe20000201400 */
[----:B----4-:R-:W-:Y:S01]  /*04f0*/  IMAD R19, R19, R18, RZ ;  /* 0x0000001213137224 */ /* 0x010fe200078e02ff */
[----:B------:R-:W-:-:S03]  /*0500*/  I2FP.F32.S32 R18, R15 ;  /* 0x0000000f00127245 */ /* 0x000fc60000201400 */
[----:B------:R-:W-:Y:S01]  /*0510*/  FADD R21, R21, R12 ;  /* 0x0000000c15157221 */ /* 0x000fe20000000000 */
[----:B------:R-:W-:-:S03]  /*0520*/  I2FP.F32.S32 R19, R19 ;  /* 0x0000001300137245 */ /* 0x000fc60000201400 */
[----:B------:R-:W-:Y:S01]  /*0530*/  FADD R18, R21, R18 ;  /* 0x0000001215127221 */ /* 0x000fe20000000000 */
[----:B-----5:R-:W-:-:S03]  /*0540*/  IMAD R16, R17, R16, RZ ;  /* 0x0000001011107224 */ /* 0x020fc600078e02ff */
[----:B------:R-:W-:Y:S02]  /*0550*/  FADD R18, R18, R19 ;  /* 0x0000001312127221 */ /* 0x000fe40000000000 */
[----:B------:R-:W-:Y:S01]  /*0560*/  I2FP.F32.S32 R5, R16 ;  /* 0x0000001000057245 */ /* 0x000fe20000201400 */
[----:B------:R-:W-:-:S04]  /*0570*/  IMAD R6, R23, R6, RZ ;  /* 0x0000000617067224 */ /* 0x000fc800078e02ff */
[----:B------:R-:W-:Y:S01]  /*0580*/  FADD R5, R18, R5 ;  /* 0x0000000512057221 */ /* 0x000fe20000000000 */
[----:B------:R-:W-:Y:S01]  /*0590*/  I2FP.F32.S32 R6, R6 ;  /* 0x0000000600067245 */ /* 0x000fe20000201400 */
[----:B------:R-:W-:-:S04]  /*05a0*/  IMAD R4, R25, R4, RZ ;  /* 0x0000000419047224 */ /* 0x000fc800078e02ff */
[----:B------:R-:W-:Y:S01]  /*05b0*/  FADD R5, R5, R6 ;  /* 0x0000000605057221 */ /* 0x000fe20000000000 */
[----:B------:R-:W-:Y:S01]  /*05c0*/  I2FP.F32.S32 R4, R4 ;  /* 0x0000000400047245 */ /* 0x000fe20000201400 */
[----:B------:R-:W-:-:S04]  /*05d0*/  IMAD R8, R27, R8, RZ ;  /* 0x000000081b087224 */ /* 0x000fc800078e02ff */
[----:B------:R-:W-:Y:S01]  /*05e0*/  FADD R4, R5, R4 ;  /* 0x0000000405047221 */ /* 0x000fe20000000000 */
[----:B------:R-:W-:Y:S01]  /*05f0*/  I2FP.F32.S32 R7, R8 ;  /* 0x0000000800077245 */ /* 0x000fe20000201400 */
[----:B------:R-:W-:Y:S01]  /*0600*/  IMAD R10, R29, R10, RZ ;  /* 0x0000000a1d0a7224 */ /* 0x000fe200078e02ff */
[----:B------:R-:W-:-:S03]  /*0610*/  IADD3 R6, P0, PT, R2, 0x20, RZ ;  /* 0x0000002002067810 */ /* 0x000fc60007f1e0ff */
[----:B------:R-:W-:Y:S01]  /*0620*/  FADD R4, R4, R7 ;  /* 0x0000000704047221 */ /* 0x000fe20000000000 */
[----:B------:R-:W-:Y:S02]  /*0630*/  I2FP.F32.S32 R5, R10 ;  /* 0x0000000a00057245 */ /* 0x000fe40000201400 */
[----:B------:R-:W-:-:S03]  /*0640*/  IADD3.X R7, PT, PT, RZ, R3, RZ, P0, !PT ;  /* 0x00000003ff077210 */ /* 0x000fc600007fe4ff */
[----:B------:R-:W-:Y:S01]  /*0650*/  FADD R12, R4, R5 ;  /* 0x00000005040c7221 */ /* 0x000fe20000000000 */
[----:B------:R-:W-:Y:S06]  /*0660*/  BRA.U UP1, `(.L_x_2) ;  /* 0xfffffff901dc7547 */ /* 0x000fec000b83ffff */
.L_x_1:
[----:B------:R-:W-:Y:S05]  /*0670*/  BRA.U !UP0, `(.L_x_0) ;  /* 0x00000005085c7547 */ /* 0x000fea000b800000 */
[----:B------:R-:W-:Y:S01]  /*0680*/  UISETP.GE.U32.AND UP0, UPT, UR11, 0x4, UPT ;  /* 0x000000040b00788c */ /* 0x000fe2000bf06070 */
[----:B------:R-:W-:Y:S01]  /*0690*/  IMAD R2, R0, UR10, RZ ;  /* 0x0000000a00027c24 */ /* 0x000fe2000f8e02ff */
[----:B------:R-:W-:-:S04]  /*06a0*/  ULOP3.LUT UR5, UR10, 0x3, URZ, 0xc0, !UPT ;  /* 0x000000030a057892 */ /* 0x000fc8000f8ec0ff */
[----:B------:R-:W-:-:S03]  /*06b0*/  UISETP.NE.AND UP1, UPT, UR5, URZ, UPT ;  /* 0x000000ff0500728c */ /* 0x000fc6000bf25270 */
[----:B------:R-:W-:Y:S08]  /*06c0*/  BRA.U !UP0, `(.L_x_3) ;  /* 0x00000001089c7547 */ /* 0x000ff0000b800000 */
[----:B------:R-:W0:Y:S01]  /*06d0*/  LDC.64 R6, c[0x0][0x388] ;  /* 0x0000e200ff067b82 */ /* 0x000e220000000a00 */
[----:B------:R-:W1:Y:S01]  /*06e0*/  LDCU.64 UR6, c[0x0][0x380] ;  /* 0x00007000ff0677ac */ /* 0x000e620008000a00 */
[----:B------:R-:W-:Y:S02]  /*06f0*/  MOV R4, UR4 ;  /* 0x0000000400047c02 */ /* 0x000fe40008000f00 */
[----:B------:R-:W-:Y:S02]  /*0700*/  IADD3 R3, PT, PT, R2, UR4, RZ ;  /* 0x0000000402037c10 */ /* 0x000fe4000fffe0ff */
[----:B------:R-:W-:Y:S01]  /*0710*/  MOV R11, UR10 ;  /* 0x0000000a000b7c02 */ /* 0x000fe20008000f00 */
[----:B------:R-:W-:Y:S01]  /*0720*/  IMAD R5, R4, UR10, R13 ;  /* 0x0000000a04057c24 */ /* 0x000fe2000f8e020d */
[----:B------:R-:W2:Y:S01]  /*0730*/  LDC.64 R8, c[0x0][0x380] ;  /* 0x0000e000ff087b82 */ /* 0x000ea20000000a00 */
[----:B------:R-:W-:Y:S02]  /*0740*/  IADD3 R14, P0, PT, R2, UR4, RZ ;  /* 0x00000004020e7c10 */ /* 0x000fe4000ff1e0ff */
[----:B------:R-:W-:Y:S01]  /*0750*/  MOV R15, UR10 ;  /* 0x0000000a000f7c02 */ /* 0x000fe20008000f00 */
[----:B0-----:R-:W-:-:S04]  /*0760*/  IMAD.WIDE R6, R5, 0x4, R6 ;  /* 0x0000000405067825 */ /* 0x001fc800078e0206 */
[----:B------:R-:W-:Y:S01]  /*0770*/  IMAD.WIDE.U32 R10, R11, 0x4, R6 ;  /* 0x000000040b0a7825 */ /* 0x000fe200078e0006 */
[----:B------:R-:W-:Y:S01]  /*0780*/  MOV R17, UR10 ;  /* 0x0000000a00117c02 */ /* 0x000fe20008000f00 */
[----:B------:R-:W3:Y:S02]  /*0790*/  LDG.E R7, desc[UR8][R6.64] ;  /* 0x0000000806077981 */ /* 0x000ee4000c1e1900 */
[----:B--2---:R-:W-:Y:S01]  /*07a0*/  IMAD.WIDE.U32 R8, R3, 0x4, R8 ;  /* 0x0000000403087825 */ /* 0x004fe200078e0008 */
[----:B------:R-:W-:Y:S01]  /*07b0*/  IADD3.X R3, PT, PT, RZ, RZ, RZ, P0, !PT ;  /* 0x000000ffff037210 */ /* 0x000fe200007fe4ff */
[----:B------:R-:W2:Y:S01]  /*07c0*/  LDG.E R18, desc[UR8][R10.64] ;  /* 0x000000080a127981 */ /* 0x000ea2000c1e1900 */
[----:B-1----:R-:W-:-:S03]  /*07d0*/  LEA R4, P0, R14, UR6, 0x2 ;  /* 0x000000060e047c11 */ /* 0x002fc6000f8010ff */
[----:B------:R-:W3:Y:S01]  /*07e0*/  LDG.E R8, desc[UR8][R8.64] ;  /* 0x0000000808087981 */ /* 0x000ee2000c1e1900 */
[----:B------:R-:W-:Y:S01]  /*07f0*/  LEA.HI.X R5, R14, UR7, R3, 0x2, P0 ;  /* 0x000000070e057c11 */ /* 0x000fe200080f1403 */
[----:B------:R-:W-:-:S04]  /*0800*/  IMAD.WIDE.U32 R14, R15, 0x4, R10 ;  /* 0x000000040f0e7825 */ /* 0x000fc800078e000a */
[----:B------:R-:W2:Y:S01]  /*0810*/  LDG.E R3, desc[UR8][R4.64+0x4] ;  /* 0x0000040804037981 */ /* 0x000ea2000c1e1900 */
[----:B------:R-:W-:-:S03]  /*0820*/  IMAD.WIDE.U32 R16, R17, 0x4, R14 ;  /* 0x0000000411107825 */ /* 0x000fc600078e000e */
[----:B------:R-:W4:Y:S04]  /*0830*/  LDG.E R20, desc[UR8][R14.64] ;  /* 0x000000080e147981 */ /* 0x000f28000c1e1900 */
[----:B------:R-:W4:Y:S04]  /*0840*/  LDG.E R19, desc[UR8][R4.64+0x8] ;  /* 0x0000080804137981 */ /* 0x000f28000c1e1900 */
[----:B------:R-:W5:Y:S04]  /*0850*/  LDG.E R21, desc[UR8][R4.64+0xc] ;  /* 0x00000c0804157981 */ /* 0x000f68000c1e1900 */
[----:B------:R-:W5:Y:S01]  /*0860*/  LDG.E R16, desc[UR8][R16.64] ;  /* 0x0000000810107981 */ /* 0x000f62000c1e1900 */
[----:B------:R-:W-:Y:S01]  /*0870*/  UIADD3 UR4, UPT, UPT, UR4, 0x4, URZ ;  /* 0x0000000404047890 */ /* 0x000fe2000fffe0ff */
[----:B---3--:R-:W-:-:S02]  /*0880*/  IMAD R8, R8, R7, RZ ;  /* 0x0000000708087224 */ /* 0x008fc400078e02ff */
[----:B--2---:R-:W-:-:S03]  /*0890*/  IMAD R18, R3, R18, RZ ;  /* 0x0000001203127224 */ /* 0x004fc600078e02ff */
[----:B------:R-:W-:Y:S02]  /*08a0*/  I2FP.F32.S32 R3, R8 ;  /* 0x0000000800037245 */ /* 0x000fe40000201400 */
[----:B------:R-:W-:-:S03]  /*08b0*/  I2FP.F32.S32 R18, R18 ;  /* 0x0000001200127245 */ /* 0x000fc60000201400 */
[----:B------:R-:W-:Y:S01]  /*08c0*/  FADD R3, R12, R3 ;  /* 0x000000030c037221 */ /* 0x000fe20000000000 */
[----:B----4-:R-:W-:-:S03]  /*08d0*/  IMAD R19, R19, R20, RZ ;  /* 0x0000001413137224 */ /* 0x010fc600078e02ff */
[----:B------:R-:W-:Y:S02]  /*08e0*/  FADD R3, R3, R18 ;  /* 0x0000001203037221 */ /* 0x000fe40000000000 */
[----:B------:R-:W-:Y:S01]  /*08f0*/  I2FP.F32.S32 R6, R19 ;  /* 0x0000001300067245 */ /* 0x000fe20000201400 */
[----:B-----5:R-:W-:-:S04]  /*0900*/  IMAD R21, R21, R16, RZ ;  /* 0x0000001015157224 */ /* 0x020fc800078e02ff */
[----:B------:R-:W-:Y:S01]  /*0910*/  FADD R3, R3, R6 ;  /* 0x0000000603037221 */ /* 0x000fe20000000000 */
[----:B------:R-:W-:-:S05]  /*0920*/  I2FP.F32.S32 R12, R21 ;  /* 0x00000015000c7245 */ /* 0x000fca0000201400 */
[----:B------:R-:W-:-:S07]  /*0930*/  FADD R12, R3, R12 ;  /* 0x0000000c030c7221 */ /* 0x000fce0000000000 */
.L_x_3:
[----:B------:R-:W-:Y:S05]  /*0940*/  BRA.U !UP1, `(.L_x_0) ;  /* 0x0000000109a87547 */ /* 0x000fea000b800000 */
[----:B------:R-:W-:Y:S02]  /*0950*/  UISETP.NE.AND UP0, UPT, UR5, 0x1, UPT ;  /* 0x000000010500788c */ /* 0x000fe4000bf05270 */
[----:B------:R-:W-:-:S04]  /*0960*/  ULOP3.LUT UR6, UR10, 0x1, URZ, 0xc0, !UPT ;  /* 0x000000010a067892 */ /* 0x000fc8000f8ec0ff */
[----:B------:R-:W-:-:S03]  /*0970*/  UISETP.NE.U32.AND UP1, UPT, UR6, 0x1, UPT ;  /* 0x000000010600788c */ /* 0x000fc6000bf25070 */
[----:B------:R-:W-:Y:S08]  /*0980*/  BRA.U !UP0, `(.L_x_4) ;  /* 0x0000000108647547 */ /* 0x000ff0000b800000 */
[----:B------:R-:W0:Y:S01]  /*0990*/  LDC.64 R4, c[0x0][0x380] ;  /* 0x0000e000ff047b82 */ /* 0x000e220000000a00 */
[----:B------:R-:W1:Y:S01]  /*09a0*/  LDCU.64 UR6, c[0x0][0x380] ;  /* 0x00007000ff0677ac */ /* 0x000e620008000a00 */
[----:B------:R-:W-:Y:S02]  /*09b0*/  MOV R8, UR4 ;  /* 0x0000000400087c02 */ /* 0x000fe40008000f00 */
[C---:B------:R-:W-:Y:S02]  /*09c0*/  IADD3 R3, PT, PT, R2.reuse, UR4, RZ ;  /* 0x0000000402037c10 */ /* 0x040fe4000fffe0ff */
[----:B------:R-:W-:Y:S01]  /*09d0*/  IADD3 R10, P0, PT, R2, UR4, RZ ;  /* 0x00000004020a7c10 */ /* 0x000fe2000ff1e0ff */
[----:B------:R-:W-:Y:S01]  /*09e0*/  IMAD R9, R8, UR10, R13 ;  /* 0x0000000a08097c24 */ /* 0x000fe2000f8e020d */
[----:B------:R-:W2:Y:S01]  /*09f0*/  LDC.64 R6, c[0x0][0x388] ;  /* 0x0000e200ff067b82 */ /* 0x000ea20000000a00 */
[----:B------:R-:W-:Y:S01]  /*0a00*/  MOV R11, UR10 ;  /* 0x0000000a000b7c02 */ /* 0x000fe20008000f00 */
[----:B0-----:R-:W-:Y:S01]  /*0a10*/  IMAD.WIDE.U32 R4, R3, 0x4, R4 ;  /* 0x0000000403047825 */ /* 0x001fe200078e0004 */
[----:B------:R-:W-:-:S02]  /*0a20*/  IADD3.X R3, PT, PT, RZ, RZ, RZ, P0, !PT ;  /* 0x000000ffff037210 */ /* 0x000fc400007fe4ff */
[----:B-1----:R-:W-:-:S03]  /*0a30*/  LEA R8, P0, R10, UR6, 0x2 ;  /* 0x000000060a087c11 */ /* 0x002fc6000f8010ff */
[----:B------:R-:W3:Y:S01]  /*0a40*/  LDG.E R4, desc[UR8][R4.64] ;  /* 0x0000000804047981 */ /* 0x000ee2000c1e1900 */
[----:B--2---:R-:W-:Y:S01]  /*0a50*/  IMAD.WIDE R6, R9, 0x4, R6 ;  /* 0x0000000409067825 */ /* 0x004fe200078e0206 */
[----:B------:R-:W-:-:S03]  /*0a60*/  LEA.HI.X R9, R10, UR7, R3, 0x2, P0 ;  /* 0x000000070a097c11 */ /* 0x000fc600080f1403 */
[----:B------:R-:W-:Y:S02]  /*0a70*/  IMAD.WIDE.U32 R10, R11, 0x4, R6 ;  /* 0x000000040b0a7825 */ /* 0x000fe400078e0006 */
[----:B------:R-:W2:Y:S04]  /*0a80*/  LDG.E R8, desc[UR8][R8.64+0x4] ;  /* 0x0000040808087981 */ /* 0x000ea8000c1e1900 */
[----:B------:R-:W3:Y:S04]  /*0a90*/  LDG.E R7, desc[UR8][R6.64] ;  /* 0x0000000806077981 */ /* 0x000ee8000c1e1900 */
[----:B------:R-:W2:Y:S01]  /*0aa0*/  LDG.E R11, desc[UR8][R10.64] ;  /* 0x000000080a0b7981 */ /* 0x000ea2000c1e1900 */
[----:B------:R-:W-:Y:S01]  /*0ab0*/  UIADD3 UR4, UPT, UPT, UR4, 0x2, URZ ;  /* 0x0000000204047890 */ /* 0x000fe2000fffe0ff */
[----:B---3--:R-:W-:-:S02]  /*0ac0*/  IMAD R3, R4, R7, RZ ;  /* 0x0000000704037224 */ /* 0x008fc400078e02ff */
[----:B--2---:R-:W-:-:S03]  /*0ad0*/  IMAD R14, R8, R11, RZ ;  /* 0x0000000b080e7224 */ /* 0x004fc600078e02ff */
[----:B------:R-:W-:Y:S02]  /*0ae0*/  I2FP.F32.S32 R3, R3 ;  /* 0x0000000300037245 */ /* 0x000fe40000201400 */
[----:B------:R-:W-:-:S03]  /*0af0*/  I2FP.F32.S32 R14, R14 ;  /* 0x0000000e000e7245 */ /* 0x000fc60000201400 */
[----:B------:R-:W-:-:S04]  /*0b00*/  FADD R3, R12, R3 ;  /* 0x000000030c037221 */ /* 0x000fc80000000000 */
[----:B------:R-:W-:-:S07]  /*0b10*/  FADD R12, R3, R14 ;  /* 0x0000000e030c7221 */ /* 0x000fce0000000000 */
.L_x_4:
[----:B------:R-:W-:Y:S05]  /*0b20*/  BRA.U UP1, `(.L_x_0) ;  /* 0x0000000101307547 */ /* 0x000fea000b800000 */
[----:B------:R-:W0:Y:S01]  /*0b30*/  LDC.64 R4, c[0x0][0x380] ;  /* 0x0000e000ff047b82 */ /* 0x000e220000000a00 */
[----:B------:R-:W-:Y:S02]  /*0b40*/  MOV R8, UR4 ;  /* 0x0000000400087c02 */ /* 0x000fe40008000f00 */
[----:B------:R-:W-:-:S03]  /*0b50*/  IADD3 R3, PT, PT, R2, UR4, RZ ;  /* 0x0000000402037c10 */ /* 0x000fc6000fffe0ff */
[----:B------:R-:W-:Y:S02]  /*0b60*/  IMAD R9, R8, UR10, R13 ;  /* 0x0000000a08097c24 */ /* 0x000fe4000f8e020d */
[----:B------:R-:W1:Y:S01]  /*0b70*/  LDC.64 R6, c[0x0][0x388] ;  /* 0x0000e200ff067b82 */ /* 0x000e620000000a00 */
[----:B0-----:R-:W-:-:S06]  /*0b80*/  IMAD.WIDE.U32 R2, R3, 0x4, R4 ;  /* 0x0000000403027825 */ /* 0x001fcc00078e0004 */
[----:B------:R-:W2:Y:S01]  /*0b90*/  LDG.E R2, desc[UR8][R2.64] ;  /* 0x0000000802027981 */ /* 0x000ea2000c1e1900 */
[----:B-1----:R-:W-:-:S06]  /*0ba0*/  IMAD.WIDE R4, R9, 0x4, R6 ;  /* 0x0000000409047825 */ /* 0x002fcc00078e0206 */
[----:B------:R-:W2:Y:S02]  /*0bb0*/  LDG.E R5, desc[UR8][R4.64] ;  /* 0x0000000804057981 */ /* 0x000ea4000c1e1900 */
[----:B--2---:R-:W-:-:S05]  /*0bc0*/  IMAD R6, R2, R5, RZ ;  /* 0x0000000502067224 */ /* 0x004fca00078e02ff */
[----:B------:R-:W-:-:S05]  /*0bd0*/  I2FP.F32.S32 R7, R6 ;  /* 0x0000000600077245 */ /* 0x000fca0000201400 */
[----:B------:R-:W-:-:S07]  /*0be0*/  FADD R12, R12, R7 ;  /* 0x000000070c0c7221 */ /* 0x000fce0000000000 */
.L_x_0:
[----:B------:R-:W0:Y:S01]  /*0bf0*/  LDC.64 R2, c[0x0][0x390] ;  /* 0x0000e400ff027b82 */ /* 0x000e220000000a00 */
[----:B------:R-:W1:Y:S01]  /*0c00*/  F2I.TRUNC.NTZ R5, R12 ;  /* 0x0000000c00057305 */ /* 0x000e62000020f100 */
[----:B------:R-:W-:-:S04]  /*0c10*/  IMAD R13, R0, UR10, R13 ;  /* 0x0000000a000d7c24 */ /* 0x000fc8000f8e020d */
[----:B0-----:R-:W-:-:S05]  /*0c20*/  IMAD.WIDE R2, R13, 0x4, R2 ;  /* 0x000000040d027825 */ /* 0x001fca00078e0202 */
[----:B-1----:R-:W-:Y:S01]  /*0c30*/  STG.E desc[UR8][R2.64], R5 ;  /* 0x0000000502007986 */ /* 0x002fe2000c101908 */
[----:B------:R-:W-:Y:S05]  /*0c40*/  EXIT ;  /* 0x000000000000794d */ /* 0x000fea0003800000 */
.L_x_5:
[----:B------:R-:W-:-:S00]  /*0c50*/  BRA `(.L_x_5) ;  /* 0xfffffffc00fc7947 */ /* 0x000fc0000383ffff */
[----:B------:R-:W-:-:S00]  /*0c60*/  NOP ;  /* 0x0000000000007918 */ /* 0x000fc00000000000 */
        /* <DEDUP_REMOVED lines=9> */
.L_x_6:


//--------------------- .nv.shared.reserved.0     --------------------------
	.section	.nv.shared.reserved.0,"aw",@nobits
	.weak		__nv_reservedSMEM_offset_0_alias
	.size		__nv_reservedSMEM_offset_0_alias, 0, 64
	.other		__nv_reservedSMEM_offset_0_alias,@"STO_CUDA_RESERVED_SHARED STV_DEFAULT"
__nv_reservedSMEM_offset_0_alias:
	.zero		0
	.zero		64


//--------------------- .nv.constant0._Z15MatrixMulKernelPiS_S_i --------------------------
	.section	.nv.constant0._Z15MatrixMulKernelPiS_S_i,"a",@progbits
	.sectionflags	@""
	.align	4
.nv.constant0._Z15MatrixMulKernelPiS_S_i:
	.zero		924


//--------------------- SYMBOLS --------------------------

	.type		.nv.reservedSmem.offset0,@object
	.size		.nv.reservedSmem.offset0,0x4
